//
// Generated by NVIDIA NVVM Compiler
//
// Compiler Build ID: CL-36424714
// Cuda compilation tools, release 13.0, V13.0.88
// Based on NVVM 20.0.0
//

.version 9.0
.target sm_100
.address_size 64

	// .globl	_Z7add_gpuiPdS_S_

.visible .entry _Z7add_gpuiPdS_S_(
	.param .u32 _Z7add_gpuiPdS_S__param_0,
	.param .u64 .ptr .align 1 _Z7add_gpuiPdS_S__param_1,
	.param .u64 .ptr .align 1 _Z7add_gpuiPdS_S__param_2,
	.param .u64 .ptr .align 1 _Z7add_gpuiPdS_S__param_3
)
{
	.reg .pred 	%p<2>;
	.reg .b32 	%r<6>;
	.reg .b64 	%rd<11>;
	.reg .b64 	%fd<4>;

	ld.param.u32 	%r2, [_Z7add_gpuiPdS_S__param_0];
	ld.param.u64 	%rd1, [_Z7add_gpuiPdS_S__param_1];
	ld.param.u64 	%rd2, [_Z7add_gpuiPdS_S__param_2];
	ld.param.u64 	%rd3, [_Z7add_gpuiPdS_S__param_3];
	mov.u32 	%r3, %ctaid.x;
	mov.u32 	%r4, %ntid.x;
	mov.u32 	%r5, %tid.x;
	mad.lo.s32 	%r1, %r3, %r4, %r5;
	setp.ge.s32 	%p1, %r1, %r2;
	@%p1 bra 	$L__BB0_2;
	cvta.to.global.u64 	%rd4, %rd1;
	cvta.to.global.u64 	%rd5, %rd2;
	cvta.to.global.u64 	%rd6, %rd3;
	mul.wide.s32 	%rd7, %r1, 8;
	add.s64 	%rd8, %rd4, %rd7;
	ld.global.f64 	%fd1, [%rd8];
	add.s64 	%rd9, %rd5, %rd7;
	ld.global.f64 	%fd2, [%rd9];
	add.f64 	%fd3, %fd1, %fd2;
	add.s64 	%rd10, %rd6, %rd7;
	st.global.f64 	[%rd10], %fd3;
$L__BB0_2:
	ret;

}


// ===== COMPILED SASS (sm_100) =====

	.target	sm_100

	.elftype	@"ET_EXEC"


//--------------------- .note.nv.tkinfo           --------------------------
	.section	.note.nv.tkinfo,"",@"SHT_NOTE"
	.sectionflags	@"SHF_NOTE_NV_TKINFO"
	.tkinfo
        /*0018*/ 	.word	0x00000002
        /*0030*/ 	.string	""
        /*0030*/ 	.string	"ptxas"
        /*0030*/ 	.string	"Cuda compilation tools, release 13.0, V13.0.88"
        /*0030*/ 	.string	"Build cuda_13.0.r13.0/compiler.36424714_0"
        /*0030*/ 	.string	"-arch sm_100 -m 64 "



//--------------------- .note.nv.cuinfo           --------------------------
	.section	.note.nv.cuinfo,"",@"SHT_NOTE"
	.sectionflags	@"SHF_NOTE_NV_CUINFO"
        /*0018*/ 	.short	0x0002
        /*001a*/ 	.short	0x0064
        /*001c*/ 	.short	0x0082
	.zero		2


//--------------------- .nv.info                  --------------------------
	.section	.nv.info,"",@"SHT_CUDA_INFO"
	.align	4


	//----- nvinfo : EIATTR_REGCOUNT
	.align		4
        /*0000*/ 	.byte	0x04, 0x2f
        /*0002*/ 	.short	(.L_1 - .L_0)
	.align		4
.L_0:
        /*0004*/ 	.word	index@(_Z7add_gpuiPdS_S_)
        /*0008*/ 	.word	0x0000000e


	//----- nvinfo : EIATTR_FRAME_SIZE
	.align		4
.L_1:
        /*000c*/ 	.byte	0x04, 0x11
        /*000e*/ 	.short	(.L_3 - .L_2)
	.align		4
.L_2:
        /*0010*/ 	.word	index@(_Z7add_gpuiPdS_S_)
        /*0014*/ 	.word	0x00000000


	//----- nvinfo : EIATTR_MIN_STACK_SIZE
	.align		4
.L_3:
        /*0018*/ 	.byte	0x04, 0x12
        /*001a*/ 	.short	(.L_5 - .L_4)
	.align		4
.L_4:
        /*001c*/ 	.word	index@(_Z7add_gpuiPdS_S_)
        /*0020*/ 	.word	0x00000000
.L_5:


//--------------------- .nv.compat                --------------------------
	.section	.nv.compat,"",@"SHT_CUDA_COMPAT_INFO"
	.align	4
        /*0000*/ 	.byte	0x02, 0x09, 0x00, 0x00, 0x02, 0x02, 0x01, 0x00, 0x02, 0x05, 0x05, 0x00, 0x03, 0x07, 0x01, 0x01
        /*0010*/ 	.byte	0x02, 0x03, 0x00, 0x00, 0x02, 0x06, 0x01, 0x00, 0x04, 0x0b, 0x08, 0x00, 0x01, 0x00, 0x00, 0x00
        /*0020*/ 	.byte	0x00, 0x00, 0x00, 0x00


//--------------------- .nv.info._Z7add_gpuiPdS_S_ --------------------------
	.section	.nv.info._Z7add_gpuiPdS_S_,"",@"SHT_CUDA_INFO"
	.sectionflags	@""
	.align	4


	//----- nvinfo : EIATTR_CUDA_API_VERSION
	.align		4
        /*0000*/ 	.byte	0x04, 0x37
        /*0002*/ 	.short	(.L_7 - .L_6)
.L_6:
        /*0004*/ 	.word	0x00000082


	//----- nvinfo : EIATTR_KPARAM_INFO
	.align		4
.L_7:
        /*0008*/ 	.byte	0x04, 0x17
        /*000a*/ 	.short	(.L_9 - .L_8)
.L_8:
        /*000c*/ 	.word	0x00000000
        /*0010*/ 	.short	0x0003
        /*0012*/ 	.short	0x0018
        /*0014*/ 	.byte	0x00, 0xf5, 0x21, 0x00


	//----- nvinfo : EIATTR_KPARAM_INFO
	.align		4
.L_9:
        /*0018*/ 	.byte	0x04, 0x17
        /*001a*/ 	.short	(.L_11 - .L_10)
.L_10:
        /*001c*/ 	.word	0x00000000
        /*0020*/ 	.short	0x0002
        /*0022*/ 	.short	0x0010
        /*0024*/ 	.byte	0x00, 0xf5, 0x21, 0x00


	//----- nvinfo : EIATTR_KPARAM_INFO
	.align		4
.L_11:
        /*0028*/ 	.byte	0x04, 0x17
        /*002a*/ 	.short	(.L_13 - .L_12)
.L_12:
        /*002c*/ 	.word	0x00000000
        /*0030*/ 	.short	0x0001
        /*0032*/ 	.short	0x0008
        /*0034*/ 	.byte	0x00, 0xf5, 0x21, 0x00


	//----- nvinfo : EIATTR_KPARAM_INFO
	.align		4
.L_13:
        /*0038*/ 	.byte	0x04, 0x17
        /*003a*/ 	.short	(.L_15 - .L_14)
.L_14:
        /*003c*/ 	.word	0x00000000
        /*0040*/ 	.short	0x0000
        /*0042*/ 	.short	0x0000
        /*0044*/ 	.byte	0x00, 0xf0, 0x11, 0x00


	//----- nvinfo : EIATTR_SPARSE_MMA_MASK
	.align		4
.L_15:
        /*0048*/ 	.byte	0x03, 0x50
        /*004a*/ 	.short	0x0000


	//----- nvinfo : EIATTR_MAXREG_COUNT
	.align		4
        /*004c*/ 	.byte	0x03, 0x1b
        /*004e*/ 	.short	0x00ff


	//----- nvinfo : EIATTR_MERCURY_ISA_VERSION
	.align		4
        /*0050*/ 	.byte	0x03, 0x5f
        /*0052*/ 	.short	0x0101


	//----- nvinfo : EIATTR_VRC_CTA_INIT_COUNT
	.align		4
        /*0054*/ 	.byte	0x02, 0x4a
	.zero		1
	.zero		1


	//----- nvinfo : EIATTR_EXIT_INSTR_OFFSETS
	.align		4
        /*0058*/ 	.byte	0x04, 0x1c
        /*005a*/ 	.short	(.L_17 - .L_16)


	//   ....[0]....
.L_16:
        /*005c*/ 	.word	0x00000070


	//   ....[1]....
        /*0060*/ 	.word	0x00000130


	//----- nvinfo : EIATTR_CBANK_PARAM_SIZE
	.align		4
.L_17:
        /*0064*/ 	.byte	0x03, 0x19
        /*0066*/ 	.short	0x0020


	//----- nvinfo : EIATTR_PARAM_CBANK
	.align		4
        /*0068*/ 	.byte	0x04, 0x0a
        /*006a*/ 	.short	(.L_19 - .L_18)
	.align		4
.L_18:
        /*006c*/ 	.word	index@(.nv.constant0._Z7add_gpuiPdS_S_)
        /*0070*/ 	.short	0x0380
        /*0072*/ 	.short	0x0020


	//----- nvinfo : EIATTR_SW_WAR
	.align		4
.L_19:
        /*0074*/ 	.byte	0x04, 0x36
        /*0076*/ 	.short	(.L_21 - .L_20)
.L_20:
        /*0078*/ 	.word	0x00000008
.L_21:


//--------------------- .nv.callgraph             --------------------------
	.section	.nv.callgraph,"",@"SHT_CUDA_CALLGRAPH"
	.align	4
	.sectionentsize	8
	.align		4
        /*0000*/ 	.word	0x00000000
	.align		4
        /*0004*/ 	.word	0xffffffff
	.align		4
        /*0008*/ 	.word	0x00000000
	.align		4
        /*000c*/ 	.word	0xfffffffe
	.align		4
        /*0010*/ 	.word	0x00000000
	.align		4
        /*0014*/ 	.word	0xfffffffd
	.align		4
        /*0018*/ 	.word	0x00000000
	.align		4
        /*001c*/ 	.word	0xfffffffc


//--------------------- .text._Z7add_gpuiPdS_S_   --------------------------
	.section	.text._Z7add_gpuiPdS_S_,"ax",@progbits
	.align	128
        .global         _Z7add_gpuiPdS_S_
        .type           _Z7add_gpuiPdS_S_,@function
        .size           _Z7add_gpuiPdS_S_,(.L_x_1 - _Z7add_gpuiPdS_S_)
        .other          _Z7add_gpuiPdS_S_,@"STO_CUDA_ENTRY STV_DEFAULT"
_Z7add_gpuiPdS_S_:
.text._Z7add_gpuiPdS_S_:
[----:B------:R-:W-:Y:S01]  /*0000*/  LDC R1, c[0x0][0x37c] ;  /* 0x0000df00ff017b82 */ /* 0x000fe20000000800 */
[----:B------:R-:W0:Y:S07]  /*0010*/  S2R R0, SR_TID.X ;  /* 0x0000000000007919 */ /* 0x000e2e0000002100 */
[----:B------:R-:W0:Y:S01]  /*0020*/  S2UR UR4, SR_CTAID.X ;  /* 0x00000000000479c3 */ /* 0x000e220000002500 */
[----:B------:R-:W1:Y:S07]  /*0030*/  LDCU UR5, c[0x0][0x380] ;  /* 0x00007000ff0577ac */ /* 0x000e6e0008000800 */
[----:B------:R-:W0:Y:S02]  /*0040*/  LDC R11, c[0x0][0x360] ;  /* 0x0000d800ff0b7b82 */ /* 0x000e240000000800 */
[----:B0-----:R-:W-:-:S05]  /*0050*/  IMAD R11, R11, UR4, R0 ;  /* 0x000000040b0b7c24 */ /* 0x001fca000f8e0200 */
[----:B-1----:R-:W-:-:S13]  /*0060*/  ISETP.GE.AND P0, PT, R11, UR5, PT ;  /* 0x000000050b007c0c */ /* 0x002fda000bf06270 */
[----:B------:R-:W-:Y:S05]  /*0070*/  @P0 EXIT ;  /* 0x000000000000094d */ /* 0x000fea0003800000 */
[----:B------:R-:W0:Y:S01]  /*0080*/  LDC.64 R2, c[0x0][0x388] ;  /* 0x0000e200ff027b82 */ /* 0x000e220000000a00 */
[----:B------:R-:W1:Y:S07]  /*0090*/  LDCU.64 UR4, c[0x0][0x358] ;  /* 0x00006b00ff0477ac */ /* 0x000e6e0008000a00 */
[----:B------:R-:W2:Y:S08]  /*00a0*/  LDC.64 R4, c[0x0][0x390] ;  /* 0x0000e400ff047b82 */ /* 0x000eb00000000a00 */
[----:B------:R-:W3:Y:S01]  /*00b0*/  LDC.64 R8, c[0x0][0x398] ;  /* 0x0000e600ff087b82 */ /* 0x000ee20000000a00 */
[----:B0-----:R-:W-:-:S06]  /*00c0*/  IMAD.WIDE R2, R11, 0x8, R2 ;  /* 0x000000080b027825 */ /* 0x001fcc00078e0202 */
[----:B-1----:R-:W4:Y:S01]  /*00d0*/  LDG.E.64 R2, desc[UR4][R2.64] ;  /* 0x0000000402027981 */ /* 0x002f22000c1e1b00 */
[----:B--2---:R-:W-:-:S06]  /*00e0*/  IMAD.WIDE R4, R11, 0x8, R4 ;  /* 0x000000080b047825 */ /* 0x004fcc00078e0204 */
[----:B------:R-:W4:Y:S01]  /*00f0*/  LDG.E.64 R4, desc[UR4][R4.64] ;  /* 0x0000000404047981 */ /* 0x000f22000c1e1b00 */
[----:B---3--:R-:W-:Y:S01]  /*0100*/  IMAD.WIDE R8, R11, 0x8, R8 ;  /* 0x000000080b087825 */ /* 0x008fe200078e0208 */
[----:B----4-:R-:W-:-:S07]  /*0110*/  DADD R6, R2, R4 ;  /* 0x0000000002067229 */ /* 0x010fce0000000004 */
[----:B------:R-:W-:Y:S01]  /*0120*/  STG.E.64 desc[UR4][R8.64], R6 ;  /* 0x0000000608007986 */ /* 0x000fe2000c101b04 */
[----:B------:R-:W-:Y:S05]  /*0130*/  EXIT ;  /* 0x000000000000794d */ /* 0x000fea0003800000 */
.L_x_0:
[----:B------:R-:W-:-:S00]  /*0140*/  BRA `(.L_x_0) ;  /* 0xfffffffc00fc7947 */ /* 0x000fc0000383ffff */
[----:B------:R-:W-:-:S00]  /*0150*/  NOP ;  /* 0x0000000000007918 */ /* 0x000fc00000000000 */
        /* <DEDUP_REMOVED lines=10> */
.L_x_1:


//--------------------- .nv.shared.reserved.0     --------------------------
	.section	.nv.shared.reserved.0,"aw",@nobits
	.weak		__nv_reservedSMEM_offset_0_alias
	.size		__nv_reservedSMEM_offset_0_alias, 0, 64
	.other		__nv_reservedSMEM_offset_0_alias,@"STO_CUDA_RESERVED_SHARED STV_DEFAULT"
__nv_reservedSMEM_offset_0_alias:
	.zero		0
	.zero		64


//--------------------- .nv.constant0._Z7add_gpuiPdS_S_ --------------------------
	.section	.nv.constant0._Z7add_gpuiPdS_S_,"a",@progbits
	.sectionflags	@""
	.align	4
.nv.constant0._Z7add_gpuiPdS_S_:
	.zero		928


//--------------------- SYMBOLS --------------------------

	.type		.nv.reservedSmem.offset0,@object
	.size		.nv.reservedSmem.offset0,0x4
